	.headerflags	@"EF_CUDA_TEXMODE_UNIFIED EF_CUDA_64BIT_ADDRESS EF_CUDA_ACCELERATORS EF_CUDA_SM90 EF_CUDA_VIRTUAL_SM(EF_CUDA_SM90)"
	.elftype	@"ET_EXEC"


//--------------------- .nv.info                  --------------------------
	.section	.nv.info,"",@"SHT_CUDA_INFO"
	.align	4


	//----- nvinfo : EIATTR_REGCOUNT
	.align		4
        /*0000*/ 	.byte	0x04, 0x2f
        /*0002*/ 	.short	(.L_3 - .L_2)
	.align		4
.L_2:
        /*0004*/ 	.word	index@(triton_poi_fused__native_batch_norm_legit_no_training_cat_relu_26)
        /*0008*/ 	.word	0x00000016


	//----- nvinfo : EIATTR_MIN_STACK_SIZE
	.align		4
.L_3:
        /*000c*/ 	.byte	0x04, 0x12
        /*000e*/ 	.short	(.L_5 - .L_4)
	.align		4
.L_4:
        /*0010*/ 	.word	index@(triton_poi_fused__native_batch_norm_legit_no_training_cat_relu_26)
        /*0014*/ 	.word	0x00000000


	//----- nvinfo : EIATTR_FRAME_SIZE
	.align		4
.L_5:
        /*0018*/ 	.byte	0x04, 0x11
        /*001a*/ 	.short	(.L_7 - .L_6)
	.align		4
.L_6:
        /*001c*/ 	.word	index@(triton_poi_fused__native_batch_norm_legit_no_training_cat_relu_26)
        /*0020*/ 	.word	0x00000000


	//----- nvinfo : EIATTR_MIN_STACK_SIZE
	.align		4
.L_7:
        /*0024*/ 	.byte	0x04, 0x12
        /*0026*/ 	.short	(.L_9 - .L_8)
	.align		4
.L_8:
        /*0028*/ 	.word	index@(triton_poi_fused__native_batch_norm_legit_no_training_cat_relu_26)
        /*002c*/ 	.word	0x00000000
.L_9:


//--------------------- .nv.info.triton_poi_fused__native_batch_norm_legit_no_training_cat_relu_26 --------------------------
	.section	.nv.info.triton_poi_fused__native_batch_norm_legit_no_training_cat_relu_26,"",@"SHT_CUDA_INFO"
	.sectionflags	@""
	.align	4


	//----- nvinfo : EIATTR_CUDA_API_VERSION
	.align		4
        /*0000*/ 	.byte	0x04, 0x37
        /*0002*/ 	.short	(.L_11 - .L_10)
.L_10:
        /*0004*/ 	.word	0x0000007c


	//----- nvinfo : EIATTR_KPARAM_INFO
	.align		4
.L_11:
        /*0008*/ 	.byte	0x04, 0x17
        /*000a*/ 	.short	(.L_13 - .L_12)
.L_12:
        /*000c*/ 	.word	0x00000000
        /*0010*/ 	.short	0x0008
        /*0012*/ 	.short	0x0040
        /*0014*/ 	.byte	0x00, 0xf0, 0x11, 0x00


	//----- nvinfo : EIATTR_KPARAM_INFO
	.align		4
.L_13:
        /*0018*/ 	.byte	0x04, 0x17
        /*001a*/ 	.short	(.L_15 - .L_14)
.L_14:
        /*001c*/ 	.word	0x00000000
        /*0020*/ 	.short	0x0007
        /*0022*/ 	.short	0x0038
        /*0024*/ 	.byte	0x00, 0xf4, 0x21, 0x00


	//----- nvinfo : EIATTR_KPARAM_INFO
	.align		4
.L_15:
        /*0028*/ 	.byte	0x04, 0x17
        /*002a*/ 	.short	(.L_17 - .L_16)
.L_16:
        /*002c*/ 	.word	0x00000000
        /*0030*/ 	.short	0x0006
        /*0032*/ 	.short	0x0030
        /*0034*/ 	.byte	0x00, 0xf4, 0x21, 0x00


	//----- nvinfo : EIATTR_KPARAM_INFO
	.align		4
.L_17:
        /*0038*/ 	.byte	0x04, 0x17
        /*003a*/ 	.short	(.L_19 - .L_18)
.L_18:
        /*003c*/ 	.word	0x00000000
        /*0040*/ 	.short	0x0005
        /*0042*/ 	.short	0x0028
        /*0044*/ 	.byte	0x00, 0xf4, 0x21, 0x00


	//----- nvinfo : EIATTR_KPARAM_INFO
	.align		4
.L_19:
        /*0048*/ 	.byte	0x04, 0x17
        /*004a*/ 	.short	(.L_21 - .L_20)
.L_20:
        /*004c*/ 	.word	0x00000000
        /*0050*/ 	.short	0x0004
        /*0052*/ 	.short	0x0020
        /*0054*/ 	.byte	0x00, 0xf4, 0x21, 0x00


	//----- nvinfo : EIATTR_KPARAM_INFO
	.align		4
.L_21:
        /*0058*/ 	.byte	0x04, 0x17
        /*005a*/ 	.short	(.L_23 - .L_22)
.L_22:
        /*005c*/ 	.word	0x00000000
        /*0060*/ 	.short	0x0003
        /*0062*/ 	.short	0x0018
        /*0064*/ 	.byte	0x00, 0xf4, 0x21, 0x00


	//----- nvinfo : EIATTR_KPARAM_INFO
	.align		4
.L_23:
        /*0068*/ 	.byte	0x04, 0x17
        /*006a*/ 	.short	(.L_25 - .L_24)
.L_24:
        /*006c*/ 	.word	0x00000000
        /*0070*/ 	.short	0x0002
        /*0072*/ 	.short	0x0010
        /*0074*/ 	.byte	0x00, 0xf4, 0x21, 0x00


	//----- nvinfo : EIATTR_KPARAM_INFO
	.align		4
.L_25:
        /*0078*/ 	.byte	0x04, 0x17
        /*007a*/ 	.short	(.L_27 - .L_26)
.L_26:
        /*007c*/ 	.word	0x00000000
        /*0080*/ 	.short	0x0001
        /*0082*/ 	.short	0x0008
        /*0084*/ 	.byte	0x00, 0xf4, 0x21, 0x00


	//----- nvinfo : EIATTR_KPARAM_INFO
	.align		4
.L_27:
        /*0088*/ 	.byte	0x04, 0x17
        /*008a*/ 	.short	(.L_29 - .L_28)
.L_28:
        /*008c*/ 	.word	0x00000000
        /*0090*/ 	.short	0x0000
        /*0092*/ 	.short	0x0000
        /*0094*/ 	.byte	0x00, 0xf4, 0x21, 0x00


	//----- nvinfo : EIATTR_SPARSE_MMA_MASK
	.align		4
.L_29:
        /*0098*/ 	.byte	0x03, 0x50
        /*009a*/ 	.short	0x0000


	//----- nvinfo : EIATTR_MAXREG_COUNT
	.align		4
        /*009c*/ 	.byte	0x03, 0x1b
        /*009e*/ 	.short	0x00ff


	//----- nvinfo : EIATTR_EXIT_INSTR_OFFSETS
	.align		4
        /*00a0*/ 	.byte	0x04, 0x1c
        /*00a2*/ 	.short	(.L_31 - .L_30)


	//   ....[0]....
.L_30:
        /*00a4*/ 	.word	0x000004e0


	//   ....[1]....
        /*00a8*/ 	.word	0x00000500


	//----- nvinfo : EIATTR_REQNTID
	.align		4
.L_31:
        /*00ac*/ 	.byte	0x04, 0x10
        /*00ae*/ 	.short	(.L_33 - .L_32)
.L_32:
        /*00b0*/ 	.word	0x00000080
        /*00b4*/ 	.word	0x00000001
        /*00b8*/ 	.word	0x00000001


	//----- nvinfo : EIATTR_CBANK_PARAM_SIZE
	.align		4
.L_33:
        /*00bc*/ 	.byte	0x03, 0x19
        /*00be*/ 	.short	0x0044


	//----- nvinfo : EIATTR_PARAM_CBANK
	.align		4
        /*00c0*/ 	.byte	0x04, 0x0a
        /*00c2*/ 	.short	(.L_35 - .L_34)
	.align		4
.L_34:
        /*00c4*/ 	.word	index@(.nv.constant0.triton_poi_fused__native_batch_norm_legit_no_training_cat_relu_26)
        /*00c8*/ 	.short	0x0210
        /*00ca*/ 	.short	0x0044


	//----- nvinfo : EIATTR_SW_WAR
	.align		4
.L_35:
        /*00cc*/ 	.byte	0x04, 0x36
        /*00ce*/ 	.short	(.L_37 - .L_36)
.L_36:
        /*00d0*/ 	.word	0x00000008
.L_37:


//--------------------- .nv.callgraph             --------------------------
	.section	.nv.callgraph,"",@"SHT_CUDA_CALLGRAPH"
	.align	4
	.sectionentsize	8
	.align		4
        /*0000*/ 	.word	0x00000000
	.align		4
        /*0004*/ 	.word	0xffffffff
	.align		4
        /*0008*/ 	.word	0x00000000
	.align		4
        /*000c*/ 	.word	0xfffffffe
	.align		4
        /*0010*/ 	.word	0x00000000
	.align		4
        /*0014*/ 	.word	0xfffffffd
	.align		4
        /*0018*/ 	.word	0x00000000
	.align		4
        /*001c*/ 	.word	0xfffffffc


//--------------------- .nv.constant4             --------------------------
	.section	.nv.constant4,"a",@progbits
	.align	8
	.align		8
.nv.constant4:
        /*0000*/ 	.dword	_$_str
	.align		8
        /*0008*/ 	.dword	_$_str_$_2


//--------------------- .text.triton_poi_fused__native_batch_norm_legit_no_training_cat_relu_26 --------------------------
	.section	.text.triton_poi_fused__native_batch_norm_legit_no_training_cat_relu_26,"ax",@progbits
	.align	128
        .global         triton_poi_fused__native_batch_norm_legit_no_training_cat_relu_26
        .type           triton_poi_fused__native_batch_norm_legit_no_training_cat_relu_26,@function
        .size           triton_poi_fused__native_batch_norm_legit_no_training_cat_relu_26,(.L_x_1 - triton_poi_fused__native_batch_norm_legit_no_training_cat_relu_26)
        .other          triton_poi_fused__native_batch_norm_legit_no_training_cat_relu_26,@"STO_CUDA_ENTRY STV_DEFAULT"
triton_poi_fused__native_batch_norm_legit_no_training_cat_relu_26:
.text.triton_poi_fused__native_batch_norm_legit_no_training_cat_relu_26:
[----:B------:R-:W0:Y:S01]  /*0000*/  LDC R1, c[0x0][0x28] ;  /* 0x00000a00ff017b82 */ /* 0x000e220000000800 */
[----:B------:R-:W1:Y:S07]  /*0010*/  S2R R0, SR_TID.X ;  /* 0x0000000000007919 */ /* 0x000e6e0000002100 */
[----:B------:R-:W2:Y:S01]  /*0020*/  LDC.64 R8, c[0x0][0x228] ;  /* 0x00008a00ff087b82 */ /* 0x000ea20000000a00 */
[----:B------:R-:W-:Y:S01]  /*0030*/  ULDC.64 UR4, c[0x0][0x208] ;  /* 0x0000820000047ab9 */ /* 0x000fe20000000a00 */
[----:B------:R-:W-:Y:S01]  /*0040*/  ULDC.64 UR6, c[0x0][0x218] ;  /* 0x0000860000067ab9 */ /* 0x000fe20000000a00 */
[----:B------:R-:W3:Y:S05]  /*0050*/  S2R R3, SR_CTAID.X ;  /* 0x0000000000037919 */ /* 0x000eea0000002500 */
[----:B------:R-:W4:Y:S01]  /*0060*/  LDC.64 R10, c[0x0][0x210] ;  /* 0x00008400ff0a7b82 */ /* 0x000f220000000a00 */
[----:B-1----:R-:W-:-:S05]  /*0070*/  LOP3.LUT R0, R0, 0x7f, RZ, 0xc0, !PT ;  /* 0x0000007f00007812 */ /* 0x002fca00078ec0ff */
[----:B---3--:R-:W-:-:S05]  /*0080*/  IMAD R0, R3, 0x80, R0 ;  /* 0x0000008003007824 */ /* 0x008fca00078e0200 */
[----:B------:R-:W-:Y:S02]  /*0090*/  SHF.R.S32.HI R3, RZ, 0x1f, R0 ;  /* 0x0000001fff037819 */ /* 0x000fe40000011400 */
[----:B------:R-:W-:Y:S02]  /*00a0*/  ISETP.GE.AND P0, PT, R0, 0x4800, PT ;  /* 0x000048000000780c */ /* 0x000fe40003f06270 */
[----:B------:R-:W-:-:S04]  /*00b0*/  LEA.HI R6, R3, R0, RZ, 0x4 ;  /* 0x0000000003067211 */ /* 0x000fc800078f20ff */
[----:B------:R-:W-:-:S05]  /*00c0*/  SHF.R.S32.HI R3, RZ, 0x4, R6 ;  /* 0x00000004ff037819 */ /* 0x000fca0000011406 */
[----:B------:R-:W-:-:S05]  /*00d0*/  IMAD.HI R2, R3, 0x38e38e39, RZ ;  /* 0x38e38e3903027827 */ /* 0x000fca00078e02ff */
[----:B------:R-:W-:-:S04]  /*00e0*/  SHF.R.U32.HI R5, RZ, 0x1f, R2 ;  /* 0x0000001fff057819 */ /* 0x000fc80000011602 */
[----:B------:R-:W-:-:S05]  /*00f0*/  LEA.HI.SX32 R2, R2, R5, 0x1a ;  /* 0x0000000502027211 */ /* 0x000fca00078fd2ff */
[----:B------:R-:W-:Y:S02]  /*0100*/  IMAD R3, R2, -0x120, R3 ;  /* 0xfffffee002037824 */ /* 0x000fe400078e0203 */
[----:B------:R-:W-:Y:S02]  /*0110*/  IMAD.MOV.U32 R2, RZ, RZ, RZ ;  /* 0x000000ffff027224 */ /* 0x000fe400078e00ff */
[----:B--2---:R-:W-:-:S05]  /*0120*/  IMAD.WIDE R8, R3, 0x4, R8 ;  /* 0x0000000403087825 */ /* 0x004fca00078e0208 */
[----:B------:R1:W2:Y:S01]  /*0130*/  @!P0 LDG.E.EL R2, desc[UR4][R8.64] ;  /* 0x0000000408028981 */ /* 0x0002a2000c2e1900 */
[----:B------:R-:W-:Y:S01]  /*0140*/  IMAD.HI R4, R0, 0x38e38e39, RZ ;  /* 0x38e38e3900047827 */ /* 0x000fe200078e02ff */
[----:B------:R-:W-:Y:S02]  /*0150*/  LOP3.LUT R13, R6, 0xfffffff0, RZ, 0xc0, !PT ;  /* 0xfffffff0060d7812 */ /* 0x000fe400078ec0ff */
[----:B------:R-:W-:Y:S01]  /*0160*/  ISETP.GE.AND P1, PT, R3, 0x100, PT ;  /* 0x000001000300780c */ /* 0x000fe20003f26270 */
[----:B------:R-:W3:Y:S01]  /*0170*/  LDC.64 R6, c[0x0][0x230] ;  /* 0x00008c00ff067b82 */ /* 0x000ee20000000a00 */
[----:B------:R-:W-:Y:S01]  /*0180*/  SHF.R.U32.HI R5, RZ, 0x1f, R4 ;  /* 0x0000001fff057819 */ /* 0x000fe20000011604 */
[C---:B------:R-:W-:Y:S01]  /*0190*/  IMAD.IADD R13, R0.reuse, 0x1, -R13 ;  /* 0x00000001000d7824 */ /* 0x040fe200078e0a0d */
[----:B------:R-:W-:Y:S02]  /*01a0*/  ISETP.LT.AND P2, PT, R0, 0x4800, !P1 ;  /* 0x000048000000780c */ /* 0x000fe40004f41270 */
[----:B------:R-:W-:-:S02]  /*01b0*/  LEA.HI.SX32 R15, R4, R5, 0x16 ;  /* 0x00000005040f7211 */ /* 0x000fc400078fb2ff */
[----:B------:R-:W-:Y:S01]  /*01c0*/  ISETP.GT.AND P3, PT, R3, 0xff, !P0 ;  /* 0x000000ff0300780c */ /* 0x000fe20004764270 */
[----:B------:R-:W5:Y:S02]  /*01d0*/  LDC.64 R4, c[0x0][0x220] ;  /* 0x00008800ff047b82 */ /* 0x000f640000000a00 */
[----:B------:R-:W-:-:S04]  /*01e0*/  IMAD R12, R15, -0x1200, R0 ;  /* 0xffffee000f0c7824 */ /* 0x000fc800078e0200 */
[----:B------:R-:W-:Y:S01]  /*01f0*/  IMAD R17, R15, 0x1000, R12 ;  /* 0x000010000f117824 */ /* 0x000fe200078e020c */
[----:B------:R-:W-:Y:S01]  /*0200*/  SHF.L.U32 R12, R3, 0x4, RZ ;  /* 0x00000004030c7819 */ /* 0x000fe200000006ff */
[----:B------:R-:W-:Y:S01]  /*0210*/  IMAD.SHL.U32 R15, R15, 0x200, RZ ;  /* 0x000002000f0f7824 */ /* 0x000fe200078e00ff */
[----:B-1----:R-:W1:Y:S04]  /*0220*/  LDC.64 R8, c[0x0][0x238] ;  /* 0x00008e00ff087b82 */ /* 0x002e680000000a00 */
[--C-:B------:R-:W-:Y:S02]  /*0230*/  IADD3 R18, P4, P5, R12, R13, R15.reuse ;  /* 0x0000000d0c127210 */ /* 0x100fe40007d9e00f */
[----:B------:R-:W-:Y:S01]  /*0240*/  SHF.R.S32.HI R19, RZ, 0x1f, R15 ;  /* 0x0000001fff137819 */ /* 0x000fe2000001140f */
[----:B----4-:R-:W-:Y:S01]  /*0250*/  IMAD.WIDE R14, R17, 0x4, R10 ;  /* 0x00000004110e7825 */ /* 0x010fe200078e020a */
[----:B------:R-:W-:-:S02]  /*0260*/  SHF.R.S32.HI R13, RZ, 0x1f, R13 ;  /* 0x0000001fff0d7819 */ /* 0x000fc4000001140d */
[----:B------:R-:W-:Y:S02]  /*0270*/  CS2R R10, SRZ ;  /* 0x00000000000a7805 */ /* 0x000fe4000001ff00 */
[----:B------:R-:W-:-:S04]  /*0280*/  SHF.R.S32.HI R12, RZ, 0x1f, R12 ;  /* 0x0000001fff0c7819 */ /* 0x000fc8000001140c */
[----:B------:R-:W-:Y:S01]  /*0290*/  IADD3.X R13, R12, R13, R19, P4, P5 ;  /* 0x0000000d0c0d7210 */ /* 0x000fe200027ea413 */
[----:B------:R-:W-:Y:S01]  /*02a0*/  IMAD.MOV.U32 R12, RZ, RZ, RZ ;  /* 0x000000ffff0c7224 */ /* 0x000fe200078e00ff */
[----:B------:R-:W-:-:S04]  /*02b0*/  LEA R16, P4, R18, UR6, 0x2 ;  /* 0x0000000612107c11 */ /* 0x000fc8000f8810ff */
[----:B------:R-:W-:Y:S01]  /*02c0*/  LEA.HI.X R17, R18, UR7, R13, 0x2, P4 ;  /* 0x0000000712117c11 */ /* 0x000fe2000a0f140d */
[----:B------:R-:W4:Y:S01]  /*02d0*/  @P2 LDG.E R12, desc[UR4][R14.64] ;  /* 0x000000040e0c2981 */ /* 0x000f22000c1e1900 */
[----:B-----5:R-:W-:-:S03]  /*02e0*/  IMAD.WIDE R4, R3, 0x4, R4 ;  /* 0x0000000403047825 */ /* 0x020fc600078e0204 */
[----:B------:R-:W5:Y:S01]  /*02f0*/  @P3 LDG.E R10, desc[UR4][R16.64+-0x4000] ;  /* 0xffc00004100a3981 */ /* 0x000f62000c1e1900 */
[----:B------:R-:W-:Y:S01]  /*0300*/  HFMA2.MMA R18, -RZ, RZ, 0, 0 ;  /* 0x00000000ff127435 */ /* 0x000fe200000001ff */
[----:B------:R-:W-:Y:S02]  /*0310*/  IMAD.MOV.U32 R13, RZ, RZ, RZ ;  /* 0x000000ffff0d7224 */ /* 0x000fe400078e00ff */
[----:B------:R1:W5:Y:S01]  /*0320*/  @!P0 LDG.E.EL R11, desc[UR4][R4.64] ;  /* 0x00000004040b8981 */ /* 0x000362000c2e1900 */
[----:B---3--:R-:W-:-:S04]  /*0330*/  IMAD.WIDE R6, R3, 0x4, R6 ;  /* 0x0000000403067825 */ /* 0x008fc800078e0206 */
[----:B-1----:R-:W-:Y:S01]  /*0340*/  IMAD.WIDE R8, R3, 0x4, R8 ;  /* 0x0000000403087825 */ /* 0x002fe200078e0208 */
[----:B------:R1:W3:Y:S04]  /*0350*/  @!P0 LDG.E.EL R13, desc[UR4][R6.64] ;  /* 0x00000004060d8981 */ /* 0x0002e8000c2e1900 */
[----:B------:R-:W3:Y:S01]  /*0360*/  @!P0 LDG.E.EL R18, desc[UR4][R8.64] ;  /* 0x0000000408128981 */ /* 0x000ee2000c2e1900 */
[----:B0-----:R-:W0:Y:S02]  /*0370*/  LDC.64 R4, c[0x0][0x240] ;  /* 0x00009000ff047b82 */ /* 0x001e240000000a00 */
[----:B0-----:R-:W-:-:S04]  /*0380*/  IMAD.WIDE R4, R0, 0x4, R4 ;  /* 0x0000000400047825 */ /* 0x001fc800078e0204 */
[----:B--2---:R-:W-:Y:S01]  /*0390*/  FADD R14, R2, 9.9999997473787516356e-06 ;  /* 0x3727c5ac020e7421 */ /* 0x004fe20000000000 */
[----:B------:R-:W-:-:S03]  /*03a0*/  IMAD.MOV.U32 R2, RZ, RZ, 0x3e800000 ;  /* 0x3e800000ff027424 */ /* 0x000fc600078e00ff */
[----:B------:R-:W0:Y:S02]  /*03b0*/  MUFU.SQRT R15, R14 ;  /* 0x0000000e000f7308 */ /* 0x000e240000002000 */
[C---:B0-----:R-:W-:Y:S02]  /*03c0*/  FSETP.GT.AND P4, PT, R15.reuse, 8.50705917302346158658e+37, PT ;  /* 0x7e8000000f00780b */ /* 0x041fe40003f84000 */
[C---:B------:R-:W-:Y:S02]  /*03d0*/  FSETP.GEU.AND P5, PT, R15.reuse, 1.175494350822287508e-38, PT ;  /* 0x008000000f00780b */ /* 0x040fe40003fae000 */
[----:B-1----:R-:W-:Y:S02]  /*03e0*/  FSEL R6, R2, 1, P4 ;  /* 0x3f80000002067808 */ /* 0x002fe40002000000 */
[----:B------:R-:W0:Y:S07]  /*03f0*/  LDC.64 R2, c[0x0][0x248] ;  /* 0x00009200ff027b82 */ /* 0x000e2e0000000a00 */
[----:B------:R-:W-:-:S02]  /*0400*/  @P4 FMUL R15, R15, 0.25 ;  /* 0x3e8000000f0f4820 */ /* 0x000fc40000400000 */
[----:B------:R-:W-:Y:S02]  /*0410*/  @!P5 FMUL R6, R6, 16777216 ;  /* 0x4b8000000606d820 */ /* 0x000fe40000400000 */
[----:B------:R-:W-:-:S06]  /*0420*/  @!P5 FMUL R15, R15, 16777216 ;  /* 0x4b8000000f0fd820 */ /* 0x000fcc0000400000 */
[----:B------:R-:W1:Y:S01]  /*0430*/  MUFU.RCP R15, R15 ;  /* 0x0000000f000f7308 */ /* 0x000e620000001000 */
[----:B----4-:R-:W-:Y:S02]  /*0440*/  SEL R12, R12, RZ, P2 ;  /* 0x000000ff0c0c7207 */ /* 0x010fe40001000000 */
[----:B-----5:R-:W-:Y:S01]  /*0450*/  @P1 SEL R12, R10, RZ, P3 ;  /* 0x000000ff0a0c1207 */ /* 0x020fe20001800000 */
[----:B0-----:R-:W-:-:S04]  /*0460*/  IMAD.WIDE R2, R0, 0x4, R2 ;  /* 0x0000000400027825 */ /* 0x001fc800078e0202 */
[----:B------:R-:W-:Y:S01]  /*0470*/  FADD R11, R12, -R11 ;  /* 0x8000000b0c0b7221 */ /* 0x000fe20000000000 */
[----:B------:R0:W-:Y:S01]  /*0480*/  @!P0 STG.E desc[UR4][R4.64], R12 ;  /* 0x0000000c04008986 */ /* 0x0001e2000c101904 */
[----:B-1----:R-:W-:-:S04]  /*0490*/  FMUL R6, R15, R6 ;  /* 0x000000060f067220 */ /* 0x002fc80000400000 */
[----:B------:R-:W-:-:S04]  /*04a0*/  FMUL R11, R11, R6 ;  /* 0x000000060b0b7220 */ /* 0x000fc80000400000 */
[----:B---3--:R-:W-:-:S05]  /*04b0*/  FFMA R11, R11, R13, R18 ;  /* 0x0000000d0b0b7223 */ /* 0x008fca0000000012 */
[----:B------:R-:W-:-:S04]  /*04c0*/  FSETP.GEU.AND P1, PT, R11, RZ, PT ;  /* 0x000000ff0b00720b */ /* 0x000fc80003f2e000 */
[----:B------:R-:W-:Y:S01]  /*04d0*/  FSEL R11, R11, RZ, P1 ;  /* 0x000000ff0b0b7208 */ /* 0x000fe20000800000 */
[----:B0-----:R-:W-:Y:S08]  /*04e0*/  @P0 EXIT ;  /* 0x000000000000094d */ /* 0x001ff00003800000 */
[----:B------:R-:W-:Y:S01]  /*04f0*/  STG.E desc[UR4][R2.64], R11 ;  /* 0x0000000b02007986 */ /* 0x000fe2000c101904 */
[----:B------:R-:W-:Y:S05]  /*0500*/  EXIT ;  /* 0x000000000000794d */ /* 0x000fea0003800000 */
.L_x_0:
[----:B------:R-:W-:-:S00]  /*0510*/  BRA `(.L_x_0) ;  /* 0xfffffffc00fc7947 */ /* 0x000fc0000383ffff */
[----:B------:R-:W-:-:S00]  /*0520*/  NOP ;  /* 0x0000000000007918 */ /* 0x000fc00000000000 */
        /* <DEDUP_REMOVED lines=13> */
.L_x_1:


//--------------------- .nv.global.init           --------------------------
	.section	.nv.global.init,"aw",@progbits
.nv.global.init:
	.type		_$_str,@object
	.size		_$_str,(_$_str_$_2 - _$_str)
_$_str:
        /*0000*/ 	.byte	0x5f, 0x5f, 0x43, 0x55, 0x44, 0x41, 0x5f, 0x46, 0x54, 0x5a, 0x00
	.type		_$_str_$_2,@object
	.size		_$_str_$_2,(.L_1 - _$_str_$_2)
_$_str_$_2:
        /*000b*/ 	.byte	0x5f, 0x5f, 0x43, 0x55, 0x44, 0x41, 0x5f, 0x50, 0x52, 0x45, 0x43, 0x5f, 0x53, 0x51, 0x52, 0x54
        /*001b*/ 	.byte	0x00
.L_1:


//--------------------- .nv.constant0.triton_poi_fused__native_batch_norm_legit_no_training_cat_relu_26 --------------------------
	.section	.nv.constant0.triton_poi_fused__native_batch_norm_legit_no_training_cat_relu_26,"a",@progbits
	.sectionflags	@""
	.align	4
.nv.constant0.triton_poi_fused__native_batch_norm_legit_no_training_cat_relu_26:
	.zero		596
